//
// Generated by NVIDIA NVVM Compiler
//
// Compiler Build ID: CL-36424714
// Cuda compilation tools, release 13.0, V13.0.88
// Based on NVVM 20.0.0
//

.version 9.0
.target sm_100
.address_size 64

	// .globl	_Z3fooPff

.visible .entry _Z3fooPff(
	.param .u64 .ptr .align 1 _Z3fooPff_param_0,
	.param .f32 _Z3fooPff_param_1
)
{
	.reg .b32 	%r<2>;
	.reg .b32 	%f<4>;
	.reg .b64 	%rd<5>;

	ld.param.u64 	%rd1, [_Z3fooPff_param_0];
	ld.param.f32 	%f1, [_Z3fooPff_param_1];
	cvta.to.global.u64 	%rd2, %rd1;
	mul.f32 	%f2, %f1, 0f40549A78;
	ex2.approx.f32 	%f3, %f2;
	mov.u32 	%r1, %tid.x;
	mul.wide.u32 	%rd3, %r1, 4;
	add.s64 	%rd4, %rd2, %rd3;
	st.global.f32 	[%rd4], %f3;
	ret;

}


// ===== COMPILED SASS (sm_100) =====

	.target	sm_100

	.elftype	@"ET_EXEC"


//--------------------- .note.nv.tkinfo           --------------------------
	.section	.note.nv.tkinfo,"",@"SHT_NOTE"
	.sectionflags	@"SHF_NOTE_NV_TKINFO"
	.tkinfo
        /*0018*/ 	.word	0x00000002
        /*0030*/ 	.string	""
        /*0030*/ 	.string	"ptxas"
        /*0030*/ 	.string	"Cuda compilation tools, release 13.0, V13.0.88"
        /*0030*/ 	.string	"Build cuda_13.0.r13.0/compiler.36424714_0"
        /*0030*/ 	.string	"-arch sm_100 -m 64 "



//--------------------- .note.nv.cuinfo           --------------------------
	.section	.note.nv.cuinfo,"",@"SHT_NOTE"
	.sectionflags	@"SHF_NOTE_NV_CUINFO"
        /*0018*/ 	.short	0x0002
        /*001a*/ 	.short	0x0064
        /*001c*/ 	.short	0x0082
	.zero		2


//--------------------- .nv.info                  --------------------------
	.section	.nv.info,"",@"SHT_CUDA_INFO"
	.align	4


	//----- nvinfo : EIATTR_REGCOUNT
	.align		4
        /*0000*/ 	.byte	0x04, 0x2f
        /*0002*/ 	.short	(.L_1 - .L_0)
	.align		4
.L_0:
        /*0004*/ 	.word	index@(_Z3fooPff)
        /*0008*/ 	.word	0x0000000a


	//----- nvinfo : EIATTR_FRAME_SIZE
	.align		4
.L_1:
        /*000c*/ 	.byte	0x04, 0x11
        /*000e*/ 	.short	(.L_3 - .L_2)
	.align		4
.L_2:
        /*0010*/ 	.word	index@(_Z3fooPff)
        /*0014*/ 	.word	0x00000000


	//----- nvinfo : EIATTR_MIN_STACK_SIZE
	.align		4
.L_3:
        /*0018*/ 	.byte	0x04, 0x12
        /*001a*/ 	.short	(.L_5 - .L_4)
	.align		4
.L_4:
        /*001c*/ 	.word	index@(_Z3fooPff)
        /*0020*/ 	.word	0x00000000
.L_5:


//--------------------- .nv.compat                --------------------------
	.section	.nv.compat,"",@"SHT_CUDA_COMPAT_INFO"
	.align	4
        /*0000*/ 	.byte	0x02, 0x09, 0x00, 0x00, 0x02, 0x02, 0x01, 0x00, 0x02, 0x05, 0x05, 0x00, 0x03, 0x07, 0x01, 0x01
        /*0010*/ 	.byte	0x02, 0x03, 0x00, 0x00, 0x02, 0x06, 0x01, 0x00, 0x04, 0x0b, 0x08, 0x00, 0x01, 0x00, 0x00, 0x00
        /*0020*/ 	.byte	0x00, 0x00, 0x00, 0x00


//--------------------- .nv.info._Z3fooPff        --------------------------
	.section	.nv.info._Z3fooPff,"",@"SHT_CUDA_INFO"
	.sectionflags	@""
	.align	4


	//----- nvinfo : EIATTR_CUDA_API_VERSION
	.align		4
        /*0000*/ 	.byte	0x04, 0x37
        /*0002*/ 	.short	(.L_7 - .L_6)
.L_6:
        /*0004*/ 	.word	0x00000082


	//----- nvinfo : EIATTR_KPARAM_INFO
	.align		4
.L_7:
        /*0008*/ 	.byte	0x04, 0x17
        /*000a*/ 	.short	(.L_9 - .L_8)
.L_8:
        /*000c*/ 	.word	0x00000000
        /*0010*/ 	.short	0x0001
        /*0012*/ 	.short	0x0008
        /*0014*/ 	.byte	0x00, 0xf0, 0x11, 0x00


	//----- nvinfo : EIATTR_KPARAM_INFO
	.align		4
.L_9:
        /*0018*/ 	.byte	0x04, 0x17
        /*001a*/ 	.short	(.L_11 - .L_10)
.L_10:
        /*001c*/ 	.word	0x00000000
        /*0020*/ 	.short	0x0000
        /*0022*/ 	.short	0x0000
        /*0024*/ 	.byte	0x00, 0xf5, 0x21, 0x00


	//----- nvinfo : EIATTR_SPARSE_MMA_MASK
	.align		4
.L_11:
        /*0028*/ 	.byte	0x03, 0x50
        /*002a*/ 	.short	0x0000


	//----- nvinfo : EIATTR_MAXREG_COUNT
	.align		4
        /*002c*/ 	.byte	0x03, 0x1b
        /*002e*/ 	.short	0x00ff


	//----- nvinfo : EIATTR_MERCURY_ISA_VERSION
	.align		4
        /*0030*/ 	.byte	0x03, 0x5f
        /*0032*/ 	.short	0x0101


	//----- nvinfo : EIATTR_VRC_CTA_INIT_COUNT
	.align		4
        /*0034*/ 	.byte	0x02, 0x4a
	.zero		1
	.zero		1


	//----- nvinfo : EIATTR_EXIT_INSTR_OFFSETS
	.align		4
        /*0038*/ 	.byte	0x04, 0x1c
        /*003a*/ 	.short	(.L_13 - .L_12)


	//   ....[0]....
.L_12:
        /*003c*/ 	.word	0x000000c0


	//----- nvinfo : EIATTR_CBANK_PARAM_SIZE
	.align		4
.L_13:
        /*0040*/ 	.byte	0x03, 0x19
        /*0042*/ 	.short	0x000c


	//----- nvinfo : EIATTR_PARAM_CBANK
	.align		4
        /*0044*/ 	.byte	0x04, 0x0a
        /*0046*/ 	.short	(.L_15 - .L_14)
	.align		4
.L_14:
        /*0048*/ 	.word	index@(.nv.constant0._Z3fooPff)
        /*004c*/ 	.short	0x0380
        /*004e*/ 	.short	0x000c


	//----- nvinfo : EIATTR_SW_WAR
	.align		4
.L_15:
        /*0050*/ 	.byte	0x04, 0x36
        /*0052*/ 	.short	(.L_17 - .L_16)
.L_16:
        /*0054*/ 	.word	0x00000008
.L_17:


//--------------------- .nv.callgraph             --------------------------
	.section	.nv.callgraph,"",@"SHT_CUDA_CALLGRAPH"
	.align	4
	.sectionentsize	8
	.align		4
        /*0000*/ 	.word	0x00000000
	.align		4
        /*0004*/ 	.word	0xffffffff
	.align		4
        /*0008*/ 	.word	0x00000000
	.align		4
        /*000c*/ 	.word	0xfffffffe
	.align		4
        /*0010*/ 	.word	0x00000000
	.align		4
        /*0014*/ 	.word	0xfffffffd
	.align		4
        /*0018*/ 	.word	0x00000000
	.align		4
        /*001c*/ 	.word	0xfffffffc


//--------------------- .text._Z3fooPff           --------------------------
	.section	.text._Z3fooPff,"ax",@progbits
	.align	128
        .global         _Z3fooPff
        .type           _Z3fooPff,@function
        .size           _Z3fooPff,(.L_x_1 - _Z3fooPff)
        .other          _Z3fooPff,@"STO_CUDA_ENTRY STV_DEFAULT"
_Z3fooPff:
.text._Z3fooPff:
[----:B------:R-:W-:Y:S08]  /*0000*/  LDC R1, c[0x0][0x37c] ;  /* 0x0000df00ff017b82 */ /* 0x000ff00000000800 */
[----:B------:R-:W0:Y:S01]  /*0010*/  LDC R0, c[0x0][0x388] ;  /* 0x0000e200ff007b82 */ /* 0x000e220000000800 */
[----:B------:R-:W1:Y:S01]  /*0020*/  S2R R7, SR_TID.X ;  /* 0x0000000000077919 */ /* 0x000e620000002100 */
[----:B------:R-:W2:Y:S06]  /*0030*/  LDCU.64 UR4, c[0x0][0x358] ;  /* 0x00006b00ff0477ac */ /* 0x000eac0008000a00 */
[----:B------:R-:W1:Y:S01]  /*0040*/  LDC.64 R2, c[0x0][0x380] ;  /* 0x0000e000ff027b82 */ /* 0x000e620000000a00 */
[----:B0-----:R-:W-:-:S05]  /*0050*/  FMUL R0, R0, 3.3219280242919921875 ;  /* 0x40549a7800007820 */ /* 0x001fca0000400000 */
[----:B------:R-:W-:Y:S01]  /*0060*/  FSETP.GEU.AND P0, PT, R0, -126, PT ;  /* 0xc2fc00000000780b */ /* 0x000fe20003f0e000 */
[----:B-1----:R-:W-:-:S12]  /*0070*/  IMAD.WIDE.U32 R2, R7, 0x4, R2 ;  /* 0x0000000407027825 */ /* 0x002fd800078e0002 */
[----:B------:R-:W-:-:S04]  /*0080*/  @!P0 FMUL R0, R0, 0.5 ;  /* 0x3f00000000008820 */ /* 0x000fc80000400000 */
[----:B------:R-:W0:Y:S02]  /*0090*/  MUFU.EX2 R5, R0 ;  /* 0x0000000000057308 */ /* 0x000e240000000800 */
[----:B0-----:R-:W-:-:S05]  /*00a0*/  @!P0 FMUL R5, R5, R5 ;  /* 0x0000000505058220 */ /* 0x001fca0000400000 */
[----:B--2---:R-:W-:Y:S01]  /*00b0*/  STG.E desc[UR4][R2.64], R5 ;  /* 0x0000000502007986 */ /* 0x004fe2000c101904 */
[----:B------:R-:W-:Y:S05]  /*00c0*/  EXIT ;  /* 0x000000000000794d */ /* 0x000fea0003800000 */
.L_x_0:
[----:B------:R-:W-:-:S00]  /*00d0*/  BRA `(.L_x_0) ;  /* 0xfffffffc00fc7947 */ /* 0x000fc0000383ffff */
[----:B------:R-:W-:-:S00]  /*00e0*/  NOP ;  /* 0x0000000000007918 */ /* 0x000fc00000000000 */
        /* <DEDUP_REMOVED lines=9> */
.L_x_1:


//--------------------- .nv.shared.reserved.0     --------------------------
	.section	.nv.shared.reserved.0,"aw",@nobits
	.weak		__nv_reservedSMEM_offset_0_alias
	.size		__nv_reservedSMEM_offset_0_alias, 0, 64
	.other		__nv_reservedSMEM_offset_0_alias,@"STO_CUDA_RESERVED_SHARED STV_DEFAULT"
__nv_reservedSMEM_offset_0_alias:
	.zero		0
	.zero		64


//--------------------- .nv.constant0._Z3fooPff   --------------------------
	.section	.nv.constant0._Z3fooPff,"a",@progbits
	.sectionflags	@""
	.align	4
.nv.constant0._Z3fooPff:
	.zero		908


//--------------------- SYMBOLS --------------------------

	.type		.nv.reservedSmem.offset0,@object
	.size		.nv.reservedSmem.offset0,0x4
